	.headerflags	@"EF_CUDA_TEXMODE_UNIFIED EF_CUDA_64BIT_ADDRESS EF_CUDA_ACCELERATORS EF_CUDA_SM90 EF_CUDA_VIRTUAL_SM(EF_CUDA_SM90)"
	.elftype	@"ET_EXEC"


//--------------------- .nv.info                  --------------------------
	.section	.nv.info,"",@"SHT_CUDA_INFO"
	.align	4


	//----- nvinfo : EIATTR_REGCOUNT
	.align		4
        /*0000*/ 	.byte	0x04, 0x2f
        /*0002*/ 	.short	(.L_1 - .L_0)
	.align		4
.L_0:
        /*0004*/ 	.word	index@(triton_poi_fused_cat_6)
        /*0008*/ 	.word	0x00000012


	//----- nvinfo : EIATTR_MIN_STACK_SIZE
	.align		4
.L_1:
        /*000c*/ 	.byte	0x04, 0x12
        /*000e*/ 	.short	(.L_3 - .L_2)
	.align		4
.L_2:
        /*0010*/ 	.word	index@(triton_poi_fused_cat_6)
        /*0014*/ 	.word	0x00000000


	//----- nvinfo : EIATTR_FRAME_SIZE
	.align		4
.L_3:
        /*0018*/ 	.byte	0x04, 0x11
        /*001a*/ 	.short	(.L_5 - .L_4)
	.align		4
.L_4:
        /*001c*/ 	.word	index@(triton_poi_fused_cat_6)
        /*0020*/ 	.word	0x00000000


	//----- nvinfo : EIATTR_MIN_STACK_SIZE
	.align		4
.L_5:
        /*0024*/ 	.byte	0x04, 0x12
        /*0026*/ 	.short	(.L_7 - .L_6)
	.align		4
.L_6:
        /*0028*/ 	.word	index@(triton_poi_fused_cat_6)
        /*002c*/ 	.word	0x00000000
.L_7:


//--------------------- .nv.info.triton_poi_fused_cat_6 --------------------------
	.section	.nv.info.triton_poi_fused_cat_6,"",@"SHT_CUDA_INFO"
	.sectionflags	@""
	.align	4


	//----- nvinfo : EIATTR_CUDA_API_VERSION
	.align		4
        /*0000*/ 	.byte	0x04, 0x37
        /*0002*/ 	.short	(.L_9 - .L_8)
.L_8:
        /*0004*/ 	.word	0x0000007c


	//----- nvinfo : EIATTR_KPARAM_INFO
	.align		4
.L_9:
        /*0008*/ 	.byte	0x04, 0x17
        /*000a*/ 	.short	(.L_11 - .L_10)
.L_10:
        /*000c*/ 	.word	0x00000000
        /*0010*/ 	.short	0x0003
        /*0012*/ 	.short	0x0018
        /*0014*/ 	.byte	0x00, 0xf0, 0x11, 0x00


	//----- nvinfo : EIATTR_KPARAM_INFO
	.align		4
.L_11:
        /*0018*/ 	.byte	0x04, 0x17
        /*001a*/ 	.short	(.L_13 - .L_12)
.L_12:
        /*001c*/ 	.word	0x00000000
        /*0020*/ 	.short	0x0002
        /*0022*/ 	.short	0x0010
        /*0024*/ 	.byte	0x00, 0xf4, 0x21, 0x00


	//----- nvinfo : EIATTR_KPARAM_INFO
	.align		4
.L_13:
        /*0028*/ 	.byte	0x04, 0x17
        /*002a*/ 	.short	(.L_15 - .L_14)
.L_14:
        /*002c*/ 	.word	0x00000000
        /*0030*/ 	.short	0x0001
        /*0032*/ 	.short	0x0008
        /*0034*/ 	.byte	0x00, 0xf4, 0x21, 0x00


	//----- nvinfo : EIATTR_KPARAM_INFO
	.align		4
.L_15:
        /*0038*/ 	.byte	0x04, 0x17
        /*003a*/ 	.short	(.L_17 - .L_16)
.L_16:
        /*003c*/ 	.word	0x00000000
        /*0040*/ 	.short	0x0000
        /*0042*/ 	.short	0x0000
        /*0044*/ 	.byte	0x00, 0xf4, 0x21, 0x00


	//----- nvinfo : EIATTR_SPARSE_MMA_MASK
	.align		4
.L_17:
        /*0048*/ 	.byte	0x03, 0x50
        /*004a*/ 	.short	0x0000


	//----- nvinfo : EIATTR_MAXREG_COUNT
	.align		4
        /*004c*/ 	.byte	0x03, 0x1b
        /*004e*/ 	.short	0x00ff


	//----- nvinfo : EIATTR_EXIT_INSTR_OFFSETS
	.align		4
        /*0050*/ 	.byte	0x04, 0x1c
        /*0052*/ 	.short	(.L_19 - .L_18)


	//   ....[0]....
.L_18:
        /*0054*/ 	.word	0x00000220


	//   ....[1]....
        /*0058*/ 	.word	0x00000240


	//----- nvinfo : EIATTR_REQNTID
	.align		4
.L_19:
        /*005c*/ 	.byte	0x04, 0x10
        /*005e*/ 	.short	(.L_21 - .L_20)
.L_20:
        /*0060*/ 	.word	0x00000020
        /*0064*/ 	.word	0x00000001
        /*0068*/ 	.word	0x00000001


	//----- nvinfo : EIATTR_CBANK_PARAM_SIZE
	.align		4
.L_21:
        /*006c*/ 	.byte	0x03, 0x19
        /*006e*/ 	.short	0x001c


	//----- nvinfo : EIATTR_PARAM_CBANK
	.align		4
        /*0070*/ 	.byte	0x04, 0x0a
        /*0072*/ 	.short	(.L_23 - .L_22)
	.align		4
.L_22:
        /*0074*/ 	.word	index@(.nv.constant0.triton_poi_fused_cat_6)
        /*0078*/ 	.short	0x0210
        /*007a*/ 	.short	0x001c


	//----- nvinfo : EIATTR_SW_WAR
	.align		4
.L_23:
        /*007c*/ 	.byte	0x04, 0x36
        /*007e*/ 	.short	(.L_25 - .L_24)
.L_24:
        /*0080*/ 	.word	0x00000008
.L_25:


//--------------------- .nv.callgraph             --------------------------
	.section	.nv.callgraph,"",@"SHT_CUDA_CALLGRAPH"
	.align	4
	.sectionentsize	8
	.align		4
        /*0000*/ 	.word	0x00000000
	.align		4
        /*0004*/ 	.word	0xffffffff
	.align		4
        /*0008*/ 	.word	0x00000000
	.align		4
        /*000c*/ 	.word	0xfffffffe
	.align		4
        /*0010*/ 	.word	0x00000000
	.align		4
        /*0014*/ 	.word	0xfffffffd
	.align		4
        /*0018*/ 	.word	0x00000000
	.align		4
        /*001c*/ 	.word	0xfffffffc


//--------------------- .text.triton_poi_fused_cat_6 --------------------------
	.section	.text.triton_poi_fused_cat_6,"ax",@progbits
	.align	128
        .global         triton_poi_fused_cat_6
        .type           triton_poi_fused_cat_6,@function
        .size           triton_poi_fused_cat_6,(.L_x_1 - triton_poi_fused_cat_6)
        .other          triton_poi_fused_cat_6,@"STO_CUDA_ENTRY STV_DEFAULT"
triton_poi_fused_cat_6:
.text.triton_poi_fused_cat_6:
[----:B------:R-:W0:Y:S02]  /*0000*/  LDC R1, c[0x0][0x28] ;  /* 0x00000a00ff017b82 */ /* 0x000e240000000800 */
[----:B------:R-:W1:Y:S01]  /*0010*/  S2R R0, SR_TID.X ;  /* 0x0000000000007919 */ /* 0x000e620000002100 */
[----:B------:R-:W2:Y:S01]  /*0020*/  LDC.64 R4, c[0x0][0x218] ;  /* 0x00008600ff047b82 */ /* 0x000ea20000000a00 */
[----:B------:R-:W-:Y:S01]  /*0030*/  ULDC.64 UR4, c[0x0][0x208] ;  /* 0x0000820000047ab9 */ /* 0x000fe20000000a00 */
[----:B------:R-:W3:Y:S06]  /*0040*/  S2R R11, SR_CTAID.X ;  /* 0x00000000000b7919 */ /* 0x000eec0000002500 */
[----:B------:R-:W4:Y:S01]  /*0050*/  LDC.64 R2, c[0x0][0x210] ;  /* 0x00008400ff027b82 */ /* 0x000f220000000a00 */
[----:B-1----:R-:W-:-:S05]  /*0060*/  LOP3.LUT R0, R0, 0x1f, RZ, 0xc0, !PT ;  /* 0x0000001f00007812 */ /* 0x002fca00078ec0ff */
[----:B---3--:R-:W-:-:S05]  /*0070*/  IMAD R11, R11, 0x20, R0 ;  /* 0x000000200b0b7824 */ /* 0x008fca00078e0200 */
[----:B------:R-:W-:Y:S02]  /*0080*/  SHF.R.S32.HI R0, RZ, 0x1f, R11 ;  /* 0x0000001fff007819 */ /* 0x000fe4000001140b */
[----:B------:R-:W-:Y:S02]  /*0090*/  ISETP.GE.AND P1, PT, R11, 0x20, PT ;  /* 0x000000200b00780c */ /* 0x000fe40003f26270 */
[----:B------:R-:W-:-:S04]  /*00a0*/  LEA.HI R0, R0, R11, RZ, 0x3 ;  /* 0x0000000b00007211 */ /* 0x000fc800078f18ff */
[----:B------:R-:W-:Y:S02]  /*00b0*/  LOP3.LUT R6, R0, 0xfffffff8, RZ, 0xc0, !PT ;  /* 0xfffffff800067812 */ /* 0x000fe400078ec0ff */
[----:B------:R-:W-:-:S03]  /*00c0*/  SHF.R.S32.HI R9, RZ, 0x3, R0 ;  /* 0x00000003ff097819 */ /* 0x000fc60000011400 */
[----:B------:R-:W-:Y:S01]  /*00d0*/  IMAD.IADD R10, R11, 0x1, -R6 ;  /* 0x000000010b0a7824 */ /* 0x000fe200078e0a06 */
[----:B------:R-:W-:Y:S01]  /*00e0*/  CS2R R6, SRZ ;  /* 0x0000000000067805 */ /* 0x000fe2000001ff00 */
[----:B--2---:R-:W-:-:S03]  /*00f0*/  IMAD.WIDE R4, R9, 0x8, R4 ;  /* 0x0000000809047825 */ /* 0x004fc600078e0204 */
[C---:B------:R-:W-:Y:S01]  /*0100*/  ISETP.GT.AND P0, PT, R10.reuse, 0x3, !P1 ;  /* 0x000000030a00780c */ /* 0x040fe20004f04270 */
[----:B------:R-:W-:Y:S01]  /*0110*/  IMAD R9, R9, 0x4, R10 ;  /* 0x0000000409097824 */ /* 0x000fe200078e020a */
[----:B------:R-:W-:-:S04]  /*0120*/  ISETP.GE.AND P2, PT, R10, 0x4, PT ;  /* 0x000000040a00780c */ /* 0x000fc80003f46270 */
[----:B------:R-:W-:Y:S01]  /*0130*/  ISETP.LT.AND P3, PT, R11, 0x20, !P2 ;  /* 0x000000200b00780c */ /* 0x000fe20005761270 */
[----:B------:R-:W-:-:S06]  /*0140*/  IMAD.MOV.U32 R0, RZ, RZ, RZ ;  /* 0x000000ffff007224 */ /* 0x000fcc00078e00ff */
[----:B------:R1:W2:Y:S01]  /*0150*/  @P0 LDG.E.EL.64 R6, desc[UR4][R4.64] ;  /* 0x0000000404060981 */ /* 0x0002a2000c2e1b00 */
[----:B----4-:R-:W-:Y:S02]  /*0160*/  IMAD.WIDE R2, R9, 0x4, R2 ;  /* 0x0000000409027825 */ /* 0x010fe400078e0202 */
[----:B------:R-:W1:Y:S03]  /*0170*/  LDC.64 R8, c[0x0][0x220] ;  /* 0x00008800ff087b82 */ /* 0x000e660000000a00 */
[----:B------:R-:W3:Y:S01]  /*0180*/  @P3 LDG.E.EL R0, desc[UR4][R2.64] ;  /* 0x0000000402003981 */ /* 0x000ee2000c2e1900 */
[----:B------:R-:W-:Y:S02]  /*0190*/  VIADD R10, R10, 0xfffffffc ;  /* 0xfffffffc0a0a7836 */ /* 0x000fe40000000000 */
[----:B-1----:R-:W-:Y:S01]  /*01a0*/  IMAD.WIDE R4, R11, 0x4, R8 ;  /* 0x000000040b047825 */ /* 0x002fe200078e0208 */
[----:B--2---:R-:W-:-:S02]  /*01b0*/  SEL R13, R6, RZ, P0 ;  /* 0x000000ff060d7207 */ /* 0x004fc40000000000 */
[----:B------:R-:W-:Y:S02]  /*01c0*/  SEL R15, R7, RZ, P0 ;  /* 0x000000ff070f7207 */ /* 0x000fe40000000000 */
[----:B------:R-:W-:Y:S02]  /*01d0*/  ISETP.NE.U32.AND P0, PT, R13, R10, PT ;  /* 0x0000000a0d00720c */ /* 0x000fe40003f05070 */
[----:B------:R-:W-:Y:S02]  /*01e0*/  SHF.R.S32.HI R10, RZ, 0x1f, R10 ;  /* 0x0000001fff0a7819 */ /* 0x000fe4000001140a */
[----:B---3--:R-:W-:Y:S02]  /*01f0*/  SEL R7, R0, RZ, P3 ;  /* 0x000000ff00077207 */ /* 0x008fe40001800000 */
[----:B------:R-:W-:-:S04]  /*0200*/  ISETP.NE.AND.EX P0, PT, R15, R10, PT, P0 ;  /* 0x0000000a0f00720c */ /* 0x000fc80003f05300 */
[----:B------:R-:W-:Y:S01]  /*0210*/  @P2 FSEL R7, RZ, 1, P0 ;  /* 0x3f800000ff072808 */ /* 0x000fe20000000000 */
[----:B------:R-:W-:Y:S08]  /*0220*/  @P1 EXIT ;  /* 0x000000000000194d */ /* 0x000ff00003800000 */
[----:B------:R-:W-:Y:S01]  /*0230*/  STG.E desc[UR4][R4.64], R7 ;  /* 0x0000000704007986 */ /* 0x000fe2000c101904 */
[----:B------:R-:W-:Y:S05]  /*0240*/  EXIT ;  /* 0x000000000000794d */ /* 0x000fea0003800000 */
.L_x_0:
[----:B------:R-:W-:-:S00]  /*0250*/  BRA `(.L_x_0) ;  /* 0xfffffffc00fc7947 */ /* 0x000fc0000383ffff */
[----:B------:R-:W-:-:S00]  /*0260*/  NOP ;  /* 0x0000000000007918 */ /* 0x000fc00000000000 */
        /* <DEDUP_REMOVED lines=9> */
.L_x_1:


//--------------------- .nv.constant0.triton_poi_fused_cat_6 --------------------------
	.section	.nv.constant0.triton_poi_fused_cat_6,"a",@progbits
	.sectionflags	@""
	.align	4
.nv.constant0.triton_poi_fused_cat_6:
	.zero		556
